//
// Generated by NVIDIA NVVM Compiler
//
// Compiler Build ID: CL-36424714
// Cuda compilation tools, release 13.0, V13.0.88
// Based on NVVM 20.0.0
//

.version 9.0
.target sm_100
.address_size 64

	// .globl	_Z5juliaPidddiiidd

.visible .entry _Z5juliaPidddiiidd(
	.param .u64 .ptr .align 1 _Z5juliaPidddiiidd_param_0,
	.param .f64 _Z5juliaPidddiiidd_param_1,
	.param .f64 _Z5juliaPidddiiidd_param_2,
	.param .f64 _Z5juliaPidddiiidd_param_3,
	.param .u32 _Z5juliaPidddiiidd_param_4,
	.param .u32 _Z5juliaPidddiiidd_param_5,
	.param .u32 _Z5juliaPidddiiidd_param_6,
	.param .f64 _Z5juliaPidddiiidd_param_7,
	.param .f64 _Z5juliaPidddiiidd_param_8
)
{
	.reg .pred 	%p<10>;
	.reg .b32 	%r<23>;
	.reg .b64 	%rd<5>;
	.reg .b64 	%fd<32>;

	ld.param.u64 	%rd1, [_Z5juliaPidddiiidd_param_0];
	ld.param.f64 	%fd13, [_Z5juliaPidddiiidd_param_1];
	ld.param.f64 	%fd14, [_Z5juliaPidddiiidd_param_2];
	ld.param.f64 	%fd15, [_Z5juliaPidddiiidd_param_3];
	ld.param.u32 	%r7, [_Z5juliaPidddiiidd_param_4];
	ld.param.u32 	%r8, [_Z5juliaPidddiiidd_param_5];
	ld.param.u32 	%r9, [_Z5juliaPidddiiidd_param_6];
	ld.param.f64 	%fd16, [_Z5juliaPidddiiidd_param_7];
	ld.param.f64 	%fd17, [_Z5juliaPidddiiidd_param_8];
	mov.u32 	%r11, %ctaid.y;
	mov.u32 	%r12, %ntid.y;
	mov.u32 	%r13, %tid.y;
	mad.lo.s32 	%r14, %r11, %r12, %r13;
	mov.u32 	%r15, %ctaid.x;
	mov.u32 	%r16, %ntid.x;
	mov.u32 	%r17, %tid.x;
	mad.lo.s32 	%r2, %r15, %r16, %r17;
	mul.lo.s32 	%r3, %r8, %r14;
	setp.ge.s32 	%p1, %r2, %r8;
	setp.ge.s32 	%p2, %r14, %r9;
	or.pred  	%p3, %p1, %p2;
	@%p3 bra 	$L__BB0_5;
	cvt.rn.f64.s32 	%fd18, %r2;
	add.f64 	%fd19, %fd13, %fd18;
	div.rn.f64 	%fd20, %fd19, %fd15;
	add.f64 	%fd31, %fd20, 0dBFF6666666666666;
	cvt.rn.f64.u32 	%fd21, %r14;
	add.f64 	%fd22, %fd14, %fd21;
	div.rn.f64 	%fd23, %fd22, %fd15;
	add.f64 	%fd30, %fd23, 0dBFF3333333333333;
	mul.f64 	%fd29, %fd31, %fd31;
	mul.f64 	%fd28, %fd30, %fd30;
	add.f64 	%fd24, %fd29, %fd28;
	setp.geu.f64 	%p4, %fd24, 0d4010000000000000;
	setp.lt.s32 	%p5, %r7, 1;
	mov.b32 	%r22, 0;
	or.pred  	%p6, %p4, %p5;
	@%p6 bra 	$L__BB0_4;
	mov.b32 	%r22, 0;
$L__BB0_3:
	sub.f64 	%fd25, %fd29, %fd28;
	add.f64 	%fd9, %fd17, %fd25;
	add.f64 	%fd26, %fd31, %fd31;
	fma.rn.f64 	%fd30, %fd26, %fd30, %fd16;
	add.s32 	%r22, %r22, 1;
	mul.f64 	%fd29, %fd9, %fd9;
	mul.f64 	%fd28, %fd30, %fd30;
	add.f64 	%fd27, %fd29, %fd28;
	setp.lt.f64 	%p7, %fd27, 0d4010000000000000;
	setp.lt.s32 	%p8, %r22, %r7;
	and.pred  	%p9, %p7, %p8;
	mov.f64 	%fd31, %fd9;
	@%p9 bra 	$L__BB0_3;
$L__BB0_4:
	add.s32 	%r20, %r3, %r2;
	cvta.to.global.u64 	%rd2, %rd1;
	mul.wide.s32 	%rd3, %r20, 4;
	add.s64 	%rd4, %rd2, %rd3;
	st.global.u32 	[%rd4], %r22;
$L__BB0_5:
	ret;

}


// ===== COMPILED SASS (sm_100) =====

	.target	sm_100

	.elftype	@"ET_EXEC"


//--------------------- .note.nv.tkinfo           --------------------------
	.section	.note.nv.tkinfo,"",@"SHT_NOTE"
	.sectionflags	@"SHF_NOTE_NV_TKINFO"
	.tkinfo
        /*0018*/ 	.word	0x00000002
        /*0030*/ 	.string	""
        /*0030*/ 	.string	"ptxas"
        /*0030*/ 	.string	"Cuda compilation tools, release 13.0, V13.0.88"
        /*0030*/ 	.string	"Build cuda_13.0.r13.0/compiler.36424714_0"
        /*0030*/ 	.string	"-arch sm_100 -m 64 "



//--------------------- .note.nv.cuinfo           --------------------------
	.section	.note.nv.cuinfo,"",@"SHT_NOTE"
	.sectionflags	@"SHF_NOTE_NV_CUINFO"
        /*0018*/ 	.short	0x0002
        /*001a*/ 	.short	0x0064
        /*001c*/ 	.short	0x0082
	.zero		2


//--------------------- .nv.info                  --------------------------
	.section	.nv.info,"",@"SHT_CUDA_INFO"
	.align	4


	//----- nvinfo : EIATTR_REGCOUNT
	.align		4
        /*0000*/ 	.byte	0x04, 0x2f
        /*0002*/ 	.short	(.L_1 - .L_0)
	.align		4
.L_0:
        /*0004*/ 	.word	index@(_Z5juliaPidddiiidd)
        /*0008*/ 	.word	0x0000001b


	//----- nvinfo : EIATTR_FRAME_SIZE
	.align		4
.L_1:
        /*000c*/ 	.byte	0x04, 0x11
        /*000e*/ 	.short	(.L_3 - .L_2)
	.align		4
.L_2:
        /*0010*/ 	.word	index@($__internal_0_$__cuda_sm20_div_rn_f64_full)
        /*0014*/ 	.word	0x00000000


	//----- nvinfo : EIATTR_FRAME_SIZE
	.align		4
.L_3:
        /*0018*/ 	.byte	0x04, 0x11
        /*001a*/ 	.short	(.L_5 - .L_4)
	.align		4
.L_4:
        /*001c*/ 	.word	index@(_Z5juliaPidddiiidd)
        /*0020*/ 	.word	0x00000000


	//----- nvinfo : EIATTR_MIN_STACK_SIZE
	.align		4
.L_5:
        /*0024*/ 	.byte	0x04, 0x12
        /*0026*/ 	.short	(.L_7 - .L_6)
	.align		4
.L_6:
        /*0028*/ 	.word	index@(_Z5juliaPidddiiidd)
        /*002c*/ 	.word	0x00000000
.L_7:


//--------------------- .nv.compat                --------------------------
	.section	.nv.compat,"",@"SHT_CUDA_COMPAT_INFO"
	.align	4
        /*0000*/ 	.byte	0x02, 0x09, 0x00, 0x00, 0x02, 0x02, 0x01, 0x00, 0x02, 0x05, 0x05, 0x00, 0x03, 0x07, 0x01, 0x01
        /*0010*/ 	.byte	0x02, 0x03, 0x00, 0x00, 0x02, 0x06, 0x01, 0x00, 0x04, 0x0b, 0x08, 0x00, 0x01, 0x00, 0x00, 0x00
        /*0020*/ 	.byte	0x00, 0x00, 0x00, 0x00


//--------------------- .nv.info._Z5juliaPidddiiidd --------------------------
	.section	.nv.info._Z5juliaPidddiiidd,"",@"SHT_CUDA_INFO"
	.sectionflags	@""
	.align	4


	//----- nvinfo : EIATTR_CUDA_API_VERSION
	.align		4
        /*0000*/ 	.byte	0x04, 0x37
        /*0002*/ 	.short	(.L_9 - .L_8)
.L_8:
        /*0004*/ 	.word	0x00000082


	//----- nvinfo : EIATTR_KPARAM_INFO
	.align		4
.L_9:
        /*0008*/ 	.byte	0x04, 0x17
        /*000a*/ 	.short	(.L_11 - .L_10)
.L_10:
        /*000c*/ 	.word	0x00000000
        /*0010*/ 	.short	0x0008
        /*0012*/ 	.short	0x0038
        /*0014*/ 	.byte	0x00, 0xf0, 0x21, 0x00


	//----- nvinfo : EIATTR_KPARAM_INFO
	.align		4
.L_11:
        /*0018*/ 	.byte	0x04, 0x17
        /*001a*/ 	.short	(.L_13 - .L_12)
.L_12:
        /*001c*/ 	.word	0x00000000
        /*0020*/ 	.short	0x0007
        /*0022*/ 	.short	0x0030
        /*0024*/ 	.byte	0x00, 0xf0, 0x21, 0x00


	//----- nvinfo : EIATTR_KPARAM_INFO
	.align		4
.L_13:
        /*0028*/ 	.byte	0x04, 0x17
        /*002a*/ 	.short	(.L_15 - .L_14)
.L_14:
        /*002c*/ 	.word	0x00000000
        /*0030*/ 	.short	0x0006
        /*0032*/ 	.short	0x0028
        /*0034*/ 	.byte	0x00, 0xf0, 0x11, 0x00


	//----- nvinfo : EIATTR_KPARAM_INFO
	.align		4
.L_15:
        /*0038*/ 	.byte	0x04, 0x17
        /*003a*/ 	.short	(.L_17 - .L_16)
.L_16:
        /*003c*/ 	.word	0x00000000
        /*0040*/ 	.short	0x0005
        /*0042*/ 	.short	0x0024
        /*0044*/ 	.byte	0x00, 0xf0, 0x11, 0x00


	//----- nvinfo : EIATTR_KPARAM_INFO
	.align		4
.L_17:
        /*0048*/ 	.byte	0x04, 0x17
        /*004a*/ 	.short	(.L_19 - .L_18)
.L_18:
        /*004c*/ 	.word	0x00000000
        /*0050*/ 	.short	0x0004
        /*0052*/ 	.short	0x0020
        /*0054*/ 	.byte	0x00, 0xf0, 0x11, 0x00


	//----- nvinfo : EIATTR_KPARAM_INFO
	.align		4
.L_19:
        /*0058*/ 	.byte	0x04, 0x17
        /*005a*/ 	.short	(.L_21 - .L_20)
.L_20:
        /*005c*/ 	.word	0x00000000
        /*0060*/ 	.short	0x0003
        /*0062*/ 	.short	0x0018
        /*0064*/ 	.byte	0x00, 0xf0, 0x21, 0x00


	//----- nvinfo : EIATTR_KPARAM_INFO
	.align		4
.L_21:
        /*0068*/ 	.byte	0x04, 0x17
        /*006a*/ 	.short	(.L_23 - .L_22)
.L_22:
        /*006c*/ 	.word	0x00000000
        /*0070*/ 	.short	0x0002
        /*0072*/ 	.short	0x0010
        /*0074*/ 	.byte	0x00, 0xf0, 0x21, 0x00


	//----- nvinfo : EIATTR_KPARAM_INFO
	.align		4
.L_23:
        /*0078*/ 	.byte	0x04, 0x17
        /*007a*/ 	.short	(.L_25 - .L_24)
.L_24:
        /*007c*/ 	.word	0x00000000
        /*0080*/ 	.short	0x0001
        /*0082*/ 	.short	0x0008
        /*0084*/ 	.byte	0x00, 0xf0, 0x21, 0x00


	//----- nvinfo : EIATTR_KPARAM_INFO
	.align		4
.L_25:
        /*0088*/ 	.byte	0x04, 0x17
        /*008a*/ 	.short	(.L_27 - .L_26)
.L_26:
        /*008c*/ 	.word	0x00000000
        /*0090*/ 	.short	0x0000
        /*0092*/ 	.short	0x0000
        /*0094*/ 	.byte	0x00, 0xf5, 0x21, 0x00


	//----- nvinfo : EIATTR_SPARSE_MMA_MASK
	.align		4
.L_27:
        /*0098*/ 	.byte	0x03, 0x50
        /*009a*/ 	.short	0x0000


	//----- nvinfo : EIATTR_MAXREG_COUNT
	.align		4
        /*009c*/ 	.byte	0x03, 0x1b
        /*009e*/ 	.short	0x00ff


	//----- nvinfo : EIATTR_MERCURY_ISA_VERSION
	.align		4
        /*00a0*/ 	.byte	0x03, 0x5f
        /*00a2*/ 	.short	0x0101


	//----- nvinfo : EIATTR_VRC_CTA_INIT_COUNT
	.align		4
        /*00a4*/ 	.byte	0x02, 0x4a
	.zero		1
	.zero		1


	//----- nvinfo : EIATTR_EXIT_INSTR_OFFSETS
	.align		4
        /*00a8*/ 	.byte	0x04, 0x1c
        /*00aa*/ 	.short	(.L_29 - .L_28)


	//   ....[0]....
.L_28:
        /*00ac*/ 	.word	0x000000d0


	//   ....[1]....
        /*00b0*/ 	.word	0x00000670


	//----- nvinfo : EIATTR_CRS_STACK_SIZE
	.align		4
.L_29:
        /*00b4*/ 	.byte	0x04, 0x1e
        /*00b6*/ 	.short	(.L_31 - .L_30)
.L_30:
        /*00b8*/ 	.word	0x00000000


	//----- nvinfo : EIATTR_CBANK_PARAM_SIZE
	.align		4
.L_31:
        /*00bc*/ 	.byte	0x03, 0x19
        /*00be*/ 	.short	0x0040


	//----- nvinfo : EIATTR_PARAM_CBANK
	.align		4
        /*00c0*/ 	.byte	0x04, 0x0a
        /*00c2*/ 	.short	(.L_33 - .L_32)
	.align		4
.L_32:
        /*00c4*/ 	.word	index@(.nv.constant0._Z5juliaPidddiiidd)
        /*00c8*/ 	.short	0x0380
        /*00ca*/ 	.short	0x0040


	//----- nvinfo : EIATTR_SW_WAR
	.align		4
.L_33:
        /*00cc*/ 	.byte	0x04, 0x36
        /*00ce*/ 	.short	(.L_35 - .L_34)
.L_34:
        /*00d0*/ 	.word	0x00000008
.L_35:


//--------------------- .nv.callgraph             --------------------------
	.section	.nv.callgraph,"",@"SHT_CUDA_CALLGRAPH"
	.align	4
	.sectionentsize	8
	.align		4
        /*0000*/ 	.word	0x00000000
	.align		4
        /*0004*/ 	.word	0xffffffff
	.align		4
        /*0008*/ 	.word	0x00000000
	.align		4
        /*000c*/ 	.word	0xfffffffe
	.align		4
        /*0010*/ 	.word	0x00000000
	.align		4
        /*0014*/ 	.word	0xfffffffd
	.align		4
        /*0018*/ 	.word	0x00000000
	.align		4
        /*001c*/ 	.word	0xfffffffc


//--------------------- .text._Z5juliaPidddiiidd  --------------------------
	.section	.text._Z5juliaPidddiiidd,"ax",@progbits
	.align	128
        .global         _Z5juliaPidddiiidd
        .type           _Z5juliaPidddiiidd,@function
        .size           _Z5juliaPidddiiidd,(.L_x_13 - _Z5juliaPidddiiidd)
        .other          _Z5juliaPidddiiidd,@"STO_CUDA_ENTRY STV_DEFAULT"
_Z5juliaPidddiiidd:
.text._Z5juliaPidddiiidd:
[----:B------:R-:W-:Y:S01]  /*0000*/  LDC R1, c[0x0][0x37c] ;  /* 0x0000df00ff017b82 */ /* 0x000fe20000000800 */
[----:B------:R-:W0:Y:S07]  /*0010*/  S2R R3, SR_TID.Y ;  /* 0x0000000000037919 */ /* 0x000e2e0000002200 */
[----:B------:R-:W0:Y:S01]  /*0020*/  S2UR UR4, SR_CTAID.Y ;  /* 0x00000000000479c3 */ /* 0x000e220000002600 */
[----:B------:R-:W1:Y:S01]  /*0030*/  LDCU UR6, c[0x0][0x3a8] ;  /* 0x00007500ff0677ac */ /* 0x000e620008000800 */
[----:B------:R-:W2:Y:S01]  /*0040*/  S2R R2, SR_TID.X ;  /* 0x0000000000027919 */ /* 0x000ea20000002100 */
[----:B------:R-:W3:Y:S05]  /*0050*/  LDCU UR7, c[0x0][0x3a4] ;  /* 0x00007480ff0777ac */ /* 0x000eea0008000800 */
[----:B------:R-:W0:Y:S08]  /*0060*/  LDC R0, c[0x0][0x364] ;  /* 0x0000d900ff007b82 */ /* 0x000e300000000800 */
[----:B------:R-:W2:Y:S08]  /*0070*/  S2UR UR5, SR_CTAID.X ;  /* 0x00000000000579c3 */ /* 0x000eb00000002500 */
[----:B------:R-:W2:Y:S01]  /*0080*/  LDC R13, c[0x0][0x360] ;  /* 0x0000d800ff0d7b82 */ /* 0x000ea20000000800 */
[----:B0-----:R-:W-:-:S05]  /*0090*/  IMAD R0, R0, UR4, R3 ;  /* 0x0000000400007c24 */ /* 0x001fca000f8e0203 */
[----:B-1----:R-:W-:Y:S01]  /*00a0*/  ISETP.GE.AND P0, PT, R0, UR6, PT ;  /* 0x0000000600007c0c */ /* 0x002fe2000bf06270 */
[----:B--2---:R-:W-:-:S05]  /*00b0*/  IMAD R13, R13, UR5, R2 ;  /* 0x000000050d0d7c24 */ /* 0x004fca000f8e0202 */
[----:B---3--:R-:W-:-:S13]  /*00c0*/  ISETP.GE.OR P0, PT, R13, UR7, P0 ;  /* 0x000000070d007c0c */ /* 0x008fda0008706670 */
[----:B------:R-:W-:Y:S05]  /*00d0*/  @P0 EXIT ;  /* 0x000000000000094d */ /* 0x000fea0003800000 */
[----:B------:R-:W0:Y:S01]  /*00e0*/  LDCU UR6, c[0x0][0x39c] ;  /* 0x00007380ff0677ac */ /* 0x000e220008000800 */
[----:B------:R-:W1:Y:S01]  /*00f0*/  LDC.64 R10, c[0x0][0x398] ;  /* 0x0000e600ff0a7b82 */ /* 0x000e620000000a00 */
[----:B------:R-:W-:Y:S01]  /*0100*/  IMAD.MOV.U32 R4, RZ, RZ, 0x1 ;  /* 0x00000001ff047424 */ /* 0x000fe200078e00ff */
[----:B------:R-:W-:Y:S01]  /*0110*/  BSSY.RECONVERGENT B0, `(.L_x_0) ;  /* 0x0000019000007945 */ /* 0x000fe20003800200 */
[----:B------:R-:W2:Y:S01]  /*0120*/  LDCU.64 UR4, c[0x0][0x388] ;  /* 0x00007100ff0477ac */ /* 0x000ea20008000a00 */
[----:B0-----:R-:W1:Y:S03]  /*0130*/  MUFU.RCP64H R5, UR6 ;  /* 0x0000000600057d08 */ /* 0x001e660008001800 */
[----:B-1----:R-:W-:-:S08]  /*0140*/  DFMA R2, R4, -R10, 1 ;  /* 0x3ff000000402742b */ /* 0x002fd0000000080a */
[----:B------:R-:W-:Y:S02]  /*0150*/  DFMA R6, R2, R2, R2 ;  /* 0x000000020206722b */ /* 0x000fe40000000002 */
[----:B------:R-:W2:Y:S06]  /*0160*/  I2F.F64 R2, R13 ;  /* 0x0000000d00027312 */ /* 0x000eac0000201c00 */
[----:B------:R-:W-:-:S08]  /*0170*/  DFMA R6, R4, R6, R4 ;  /* 0x000000060406722b */ /* 0x000fd00000000004 */
[----:B------:R-:W-:Y:S02]  /*0180*/  DFMA R8, R6, -R10, 1 ;  /* 0x3ff000000608742b */ /* 0x000fe4000000080a */
[----:B--2---:R-:W-:Y:S01]  /*0190*/  DADD R4, R2, UR4 ;  /* 0x0000000402047e29 */ /* 0x004fe20008000000 */
[----:B------:R-:W0:Y:S05]  /*01a0*/  LDCU UR4, c[0x0][0x398] ;  /* 0x00007300ff0477ac */ /* 0x000e2a0008000800 */
[----:B------:R-:W-:-:S04]  /*01b0*/  DFMA R8, R6, R8, R6 ;  /* 0x000000080608722b */ /* 0x000fc80000000006 */
[----:B------:R-:W-:-:S04]  /*01c0*/  FSETP.GEU.AND P1, PT, |R5|, 6.5827683646048100446e-37, PT ;  /* 0x036000000500780b */ /* 0x000fc80003f2e200 */
[----:B------:R-:W-:-:S08]  /*01d0*/  DMUL R2, R4, R8 ;  /* 0x0000000804027228 */ /* 0x000fd00000000000 */
[----:B------:R-:W-:-:S08]  /*01e0*/  DFMA R6, R2, -R10, R4 ;  /* 0x8000000a0206722b */ /* 0x000fd00000000004 */
[----:B------:R-:W-:Y:S02]  /*01f0*/  DFMA R2, R8, R6, R2 ;  /* 0x000000060802722b */ /* 0x000fe40000000002 */
[----:B------:R-:W1:Y:S08]  /*0200*/  LDC R7, c[0x0][0x39c] ;  /* 0x0000e700ff077b82 */ /* 0x000e700000000800 */
[----:B------:R-:W-:-:S05]  /*0210*/  FFMA R6, RZ, UR6, R3 ;  /* 0x00000006ff067c23 */ /* 0x000fca0008000003 */
[----:B------:R-:W-:-:S13]  /*0220*/  FSETP.GT.AND P0, PT, |R6|, 1.469367938527859385e-39, PT ;  /* 0x001000000600780b */ /* 0x000fda0003f04200 */
[----:B0-----:R-:W-:Y:S05]  /*0230*/  @P0 BRA P1, `(.L_x_1) ;  /* 0x0000000000180947 */ /* 0x001fea0000800000 */
[----:B------:R-:W-:Y:S01]  /*0240*/  IMAD.MOV.U32 R8, RZ, RZ, R4 ;  /* 0x000000ffff087224 */ /* 0x000fe200078e0004 */
[----:B------:R-:W-:Y:S01]  /*0250*/  MOV R12, 0x280 ;  /* 0x00000280000c7802 */ /* 0x000fe20000000f00 */
[----:B------:R-:W-:-:S07]  /*0260*/  IMAD.MOV.U32 R9, RZ, RZ, R5 ;  /* 0x000000ffff097224 */ /* 0x000fce00078e0005 */
[----:B-1----:R-:W-:Y:S05]  /*0270*/  CALL.REL.NOINC `($__internal_0_$__cuda_sm20_div_rn_f64_full) ;  /* 0x0000000400007944 */ /* 0x002fea0003c00000 */
[----:B------:R-:W-:Y:S02]  /*0280*/  IMAD.MOV.U32 R2, RZ, RZ, R16 ;  /* 0x000000ffff027224 */ /* 0x000fe400078e0010 */
[----:B------:R-:W-:-:S07]  /*0290*/  IMAD.MOV.U32 R3, RZ, RZ, R17 ;  /* 0x000000ffff037224 */ /* 0x000fce00078e0011 */
.L_x_1:
[----:B------:R-:W-:Y:S05]  /*02a0*/  BSYNC.RECONVERGENT B0 ;  /* 0x0000000000007941 */ /* 0x000fea0003800200 */
.L_x_0:
[----:B------:R-:W0:Y:S01]  /*02b0*/  LDCU UR5, c[0x0][0x39c] ;  /* 0x00007380ff0577ac */ /* 0x000e220008000800 */
[----:B------:R-:W2:Y:S01]  /*02c0*/  LDC.64 R4, c[0x0][0x398] ;  /* 0x0000e600ff047b82 */ /* 0x000ea20000000a00 */
[----:B------:R-:W-:Y:S01]  /*02d0*/  IMAD.MOV.U32 R14, RZ, RZ, 0x1 ;  /* 0x00000001ff0e7424 */ /* 0x000fe200078e00ff */
[----:B------:R-:W-:Y:S01]  /*02e0*/  BSSY.RECONVERGENT B0, `(.L_x_2) ;  /* 0x0000018000007945 */ /* 0x000fe20003800200 */
[----:B------:R-:W-:Y:S01]  /*02f0*/  UMOV UR6, 0x66666666 ;  /* 0x6666666600067882 */ /* 0x000fe20000000000 */
[----:B------:R-:W-:Y:S02]  /*0300*/  UMOV UR7, 0x3ff66666 ;  /* 0x3ff6666600077882 */ /* 0x000fe40000000000 */
[----:B------:R-:W-:Y:S02]  /*0310*/  DADD R2, R2, -UR6 ;  /* 0x8000000602027e29 */ /* 0x000fe40008000000 */
[----:B------:R-:W3:Y:S01]  /*0320*/  LDC.64 R10, c[0x0][0x390] ;  /* 0x0000e400ff0a7b82 */ /* 0x000ee20000000a00 */
[----:B0-----:R-:W2:Y:S02]  /*0330*/  MUFU.RCP64H R15, UR5 ;  /* 0x00000005000f7d08 */ /* 0x001ea40008001800 */
[----:B--2---:R-:W-:-:S08]  /*0340*/  DFMA R8, R14, -R4, 1 ;  /* 0x3ff000000e08742b */ /* 0x004fd00000000804 */
[----:B------:R-:W-:Y:S02]  /*0350*/  DFMA R16, R8, R8, R8 ;  /* 0x000000080810722b */ /* 0x000fe40000000008 */
[----:B------:R-:W3:Y:S06]  /*0360*/  I2F.F64.U32 R8, R0 ;  /* 0x0000000000087312 */ /* 0x000eec0000201800 */
[----:B------:R-:W-:-:S08]  /*0370*/  DFMA R16, R14, R16, R14 ;  /* 0x000000100e10722b */ /* 0x000fd0000000000e */
[----:B------:R-:W-:Y:S02]  /*0380*/  DFMA R14, R16, -R4, 1 ;  /* 0x3ff00000100e742b */ /* 0x000fe40000000804 */
[----:B---3--:R-:W-:-:S06]  /*0390*/  DADD R8, R8, R10 ;  /* 0x0000000008087229 */ /* 0x008fcc000000000a */
[----:B------:R-:W-:-:S04]  /*03a0*/  DFMA R14, R16, R14, R16 ;  /* 0x0000000e100e722b */ /* 0x000fc80000000010 */
[----:B------:R-:W-:-:S04]  /*03b0*/  FSETP.GEU.AND P1, PT, |R9|, 6.5827683646048100446e-37, PT ;  /* 0x036000000900780b */ /* 0x000fc80003f2e200 */
[----:B------:R-:W-:-:S08]  /*03c0*/  DMUL R10, R14, R8 ;  /* 0x000000080e0a7228 */ /* 0x000fd00000000000 */
[----:B------:R-:W-:-:S08]  /*03d0*/  DFMA R4, R10, -R4, R8 ;  /* 0x800000040a04722b */ /* 0x000fd00000000008 */
[----:B------:R-:W-:-:S10]  /*03e0*/  DFMA R4, R14, R4, R10 ;  /* 0x000000040e04722b */ /* 0x000fd4000000000a */
[----:B------:R-:W-:-:S05]  /*03f0*/  FFMA R6, RZ, UR5, R5 ;  /* 0x00000005ff067c23 */ /* 0x000fca0008000005 */
[----:B------:R-:W-:-:S13]  /*0400*/  FSETP.GT.AND P0, PT, |R6|, 1.469367938527859385e-39, PT ;  /* 0x001000000600780b */ /* 0x000fda0003f04200 */
[----:B------:R-:W-:Y:S05]  /*0410*/  @P0 BRA P1, `(.L_x_3) ;  /* 0x0000000000100947 */ /* 0x000fea0000800000 */
[----:B------:R-:W-:-:S07]  /*0420*/  MOV R12, 0x440 ;  /* 0x00000440000c7802 */ /* 0x000fce0000000f00 */
[----:B-1----:R-:W-:Y:S05]  /*0430*/  CALL.REL.NOINC `($__internal_0_$__cuda_sm20_div_rn_f64_full) ;  /* 0x0000000000907944 */ /* 0x002fea0003c00000 */
[----:B------:R-:W-:Y:S02]  /*0440*/  IMAD.MOV.U32 R4, RZ, RZ, R16 ;  /* 0x000000ffff047224 */ /* 0x000fe400078e0010 */
[----:B------:R-:W-:-:S07]  /*0450*/  IMAD.MOV.U32 R5, RZ, RZ, R17 ;  /* 0x000000ffff057224 */ /* 0x000fce00078e0011 */
.L_x_3:
[----:B------:R-:W-:Y:S05]  /*0460*/  BSYNC.RECONVERGENT B0 ;  /* 0x0000000000007941 */ /* 0x000fea0003800200 */
.L_x_2:
[----:B------:R-:W0:Y:S01]  /*0470*/  LDC R6, c[0x0][0x3a0] ;  /* 0x0000e800ff067b82 */ /* 0x000e220000000800 */
[----:B------:R-:W-:Y:S01]  /*0480*/  UMOV UR4, 0x33333333 ;  /* 0x3333333300047882 */ /* 0x000fe20000000000 */
[----:B------:R-:W-:Y:S01]  /*0490*/  UMOV UR5, 0x3ff33333 ;  /* 0x3ff3333300057882 */ /* 0x000fe20000000000 */
[----:B------:R-:W-:Y:S01]  /*04a0*/  DMUL R10, R2, R2 ;  /* 0x00000002020a7228 */ /* 0x000fe20000000000 */
[----:B------:R-:W2:Y:S01]  /*04b0*/  LDCU.128 UR8, c[0x0][0x3b0] ;  /* 0x00007600ff0877ac */ /* 0x000ea20008000c00 */
[----:B------:R-:W-:Y:S01]  /*04c0*/  DADD R8, R4, -UR4 ;  /* 0x8000000404087e29 */ /* 0x000fe20008000000 */
[----:B------:R-:W-:Y:S01]  /*04d0*/  BSSY.RECONVERGENT B0, `(.L_x_4) ;  /* 0x0000014000007945 */ /* 0x000fe20003800200 */
[----:B-1----:R-:W-:Y:S01]  /*04e0*/  IMAD.MOV.U32 R7, RZ, RZ, RZ ;  /* 0x000000ffff077224 */ /* 0x002fe200078e00ff */
[----:B------:R-:W1:Y:S05]  /*04f0*/  LDC.64 R4, c[0x0][0x380] ;  /* 0x0000e000ff047b82 */ /* 0x000e6a0000000a00 */
[----:B------:R-:W-:-:S08]  /*0500*/  DMUL R14, R8, R8 ;  /* 0x00000008080e7228 */ /* 0x000fd00000000000 */
[----:B------:R-:W-:Y:S01]  /*0510*/  DADD R16, R10, R14 ;  /* 0x000000000a107229 */ /* 0x000fe2000000000e */
[----:B0-----:R-:W-:-:S13]  /*0520*/  ISETP.GE.AND P0, PT, R6, 0x1, PT ;  /* 0x000000010600780c */ /* 0x001fda0003f06270 */
[----:B------:R-:W-:-:S14]  /*0530*/  DSETP.GEU.OR P0, PT, R16, 4, !P0 ;  /* 0x401000001000742a */ /* 0x000fdc000470e400 */
[----:B-12---:R-:W-:Y:S05]  /*0540*/  @P0 BRA `(.L_x_5) ;  /* 0x0000000000300947 */ /* 0x006fea0003800000 */
[----:B------:R-:W-:-:S07]  /*0550*/  IMAD.MOV.U32 R7, RZ, RZ, RZ ;  /* 0x000000ffff077224 */ /* 0x000fce00078e00ff */
.L_x_6:
[----:B------:R-:W-:Y:S01]  /*0560*/  DADD R10, -R14, R10 ;  /* 0x000000000e0a7229 */ /* 0x000fe2000000010a */
[----:B------:R-:W-:Y:S01]  /*0570*/  VIADD R7, R7, 0x1 ;  /* 0x0000000107077836 */ /* 0x000fe20000000000 */
[----:B------:R-:W-:-:S04]  /*0580*/  DADD R14, R2, R2 ;  /* 0x00000000020e7229 */ /* 0x000fc80000000002 */
[----:B------:R-:W-:Y:S02]  /*0590*/  ISETP.GE.AND P0, PT, R7, R6, PT ;  /* 0x000000060700720c */ /* 0x000fe40003f06270 */
[----:B------:R-:W-:Y:S02]  /*05a0*/  DADD R2, R10, UR10 ;  /* 0x0000000a0a027e29 */ /* 0x000fe40008000000 */
[----:B------:R-:W-:-:S06]  /*05b0*/  DFMA R8, R14, R8, UR8 ;  /* 0x000000080e087e2b */ /* 0x000fcc0008000008 */
[----:B------:R-:W-:Y:S02]  /*05c0*/  DMUL R10, R2, R2 ;  /* 0x00000002020a7228 */ /* 0x000fe40000000000 */
[----:B------:R-:W-:-:S08]  /*05d0*/  DMUL R14, R8, R8 ;  /* 0x00000008080e7228 */ /* 0x000fd00000000000 */
[----:B------:R-:W-:-:S08]  /*05e0*/  DADD R16, R10, R14 ;  /* 0x000000000a107229 */ /* 0x000fd0000000000e */
[----:B------:R-:W-:-:S14]  /*05f0*/  DSETP.LT.AND P1, PT, R16, 4, PT ;  /* 0x401000001000742a */ /* 0x000fdc0003f21000 */
[----:B------:R-:W-:Y:S05]  /*0600*/  @!P0 BRA P1, `(.L_x_6) ;  /* 0xfffffffc00d48947 */ /* 0x000fea000083ffff */
.L_x_5:
[----:B------:R-:W-:Y:S05]  /*0610*/  BSYNC.RECONVERGENT B0 ;  /* 0x0000000000007941 */ /* 0x000fea0003800200 */
.L_x_4:
[----:B------:R-:W0:Y:S01]  /*0620*/  LDCU UR6, c[0x0][0x3a4] ;  /* 0x00007480ff0677ac */ /* 0x000e220008000800 */
[----:B------:R-:W1:Y:S01]  /*0630*/  LDCU.64 UR4, c[0x0][0x358] ;  /* 0x00006b00ff0477ac */ /* 0x000e620008000a00 */
[----:B0-----:R-:W-:-:S04]  /*0640*/  IMAD R13, R0, UR6, R13 ;  /* 0x00000006000d7c24 */ /* 0x001fc8000f8e020d */
[----:B------:R-:W-:-:S05]  /*0650*/  IMAD.WIDE R4, R13, 0x4, R4 ;  /* 0x000000040d047825 */ /* 0x000fca00078e0204 */
[----:B-1----:R-:W-:Y:S01]  /*0660*/  STG.E desc[UR4][R4.64], R7 ;  /* 0x0000000704007986 */ /* 0x002fe2000c101904 */
[----:B------:R-:W-:Y:S05]  /*0670*/  EXIT ;  /* 0x000000000000794d */ /* 0x000fea0003800000 */
        .weak           $__internal_0_$__cuda_sm20_div_rn_f64_full
        .type           $__internal_0_$__cuda_sm20_div_rn_f64_full,@function
        .size           $__internal_0_$__cuda_sm20_div_rn_f64_full,(.L_x_13 - $__internal_0_$__cuda_sm20_div_rn_f64_full)
$__internal_0_$__cuda_sm20_div_rn_f64_full:
[C---:B------:R-:W-:Y:S01]  /*0680*/  FSETP.GEU.AND P0, PT, |R7|.reuse, 1.469367938527859385e-39, PT ;  /* 0x001000000700780b */ /* 0x040fe20003f0e200 */
[----:B------:R-:W-:Y:S01]  /*0690*/  IMAD.U32 R6, RZ, RZ, UR4 ;  /* 0x00000004ff067e24 */ /* 0x000fe2000f8e00ff */
[----:B------:R-:W-:Y:S01]  /*06a0*/  LOP3.LUT R5, R7, 0x800fffff, RZ, 0xc0, !PT ;  /* 0x800fffff07057812 */ /* 0x000fe200078ec0ff */
[----:B------:R-:W-:Y:S01]  /*06b0*/  IMAD.U32 R4, RZ, RZ, UR4 ;  /* 0x00000004ff047e24 */ /* 0x000fe2000f8e00ff */
[----:B------:R-:W-:Y:S01]  /*06c0*/  FSETP.GEU.AND P2, PT, |R9|, 1.469367938527859385e-39, PT ;  /* 0x001000000900780b */ /* 0x000fe20003f4e200 */
[----:B------:R-:W-:Y:S01]  /*06d0*/  IMAD.MOV.U32 R14, RZ, RZ, 0x1 ;  /* 0x00000001ff0e7424 */ /* 0x000fe200078e00ff */
[----:B------:R-:W-:Y:S01]  /*06e0*/  LOP3.LUT R5, R5, 0x3ff00000, RZ, 0xfc, !PT ;  /* 0x3ff0000005057812 */ /* 0x000fe200078efcff */
[----:B------:R-:W-:Y:S01]  /*06f0*/  IMAD.MOV.U32 R21, RZ, RZ, 0x1ca00000 ;  /* 0x1ca00000ff157424 */ /* 0x000fe200078e00ff */
[----:B------:R-:W-:Y:S01]  /*0700*/  LOP3.LUT R20, R9, 0x7ff00000, RZ, 0xc0, !PT ;  /* 0x7ff0000009147812 */ /* 0x000fe200078ec0ff */
[----:B------:R-:W-:Y:S01]  /*0710*/  BSSY.RECONVERGENT B1, `(.L_x_7) ;  /* 0x000004f000017945 */ /* 0x000fe20003800200 */
[----:B------:R-:W-:-:S03]  /*0720*/  LOP3.LUT R23, R7, 0x7ff00000, RZ, 0xc0, !PT ;  /* 0x7ff0000007177812 */ /* 0x000fc600078ec0ff */
[----:B------:R-:W-:Y:S01]  /*0730*/  @!P0 DMUL R4, R6, 8.98846567431157953865e+307 ;  /* 0x7fe0000006048828 */ /* 0x000fe20000000000 */
[C---:B------:R-:W-:Y:S01]  /*0740*/  ISETP.GE.U32.AND P1, PT, R20.reuse, R23, PT ;  /* 0x000000171400720c */ /* 0x040fe20003f26070 */
[----:B------:R-:W-:Y:S02]  /*0750*/  IMAD.MOV.U32 R22, RZ, RZ, R20 ;  /* 0x000000ffff167224 */ /* 0x000fe400078e0014 */
[----:B------:R-:W-:Y:S02]  /*0760*/  @!P2 LOP3.LUT R17, R7, 0x7ff00000, RZ, 0xc0, !PT ;  /* 0x7ff000000711a812 */ /* 0x000fe400078ec0ff */
[----:B------:R-:W0:Y:S02]  /*0770*/  MUFU.RCP64H R15, R5 ;  /* 0x00000005000f7308 */ /* 0x000e240000001800 */
[----:B------:R-:W-:Y:S02]  /*0780*/  @!P2 ISETP.GE.U32.AND P3, PT, R20, R17, PT ;  /* 0x000000111400a20c */ /* 0x000fe40003f66070 */
[----:B------:R-:W-:-:S02]  /*0790*/  @!P0 LOP3.LUT R23, R5, 0x7ff00000, RZ, 0xc0, !PT ;  /* 0x7ff0000005178812 */ /* 0x000fc400078ec0ff */
[----:B------:R-:W-:-:S04]  /*07a0*/  @!P2 SEL R17, R21, 0x63400000, !P3 ;  /* 0x634000001511a807 */ /* 0x000fc80005800000 */
[----:B------:R-:W-:-:S04]  /*07b0*/  @!P2 LOP3.LUT R18, R17, 0x80000000, R9, 0xf8, !PT ;  /* 0x800000001112a812 */ /* 0x000fc800078ef809 */
[----:B------:R-:W-:Y:S01]  /*07c0*/  @!P2 LOP3.LUT R19, R18, 0x100000, RZ, 0xfc, !PT ;  /* 0x001000001213a812 */ /* 0x000fe200078efcff */
[----:B------:R-:W-:Y:S01]  /*07d0*/  @!P2 IMAD.MOV.U32 R18, RZ, RZ, RZ ;  /* 0x000000ffff12a224 */ /* 0x000fe200078e00ff */
[----:B0-----:R-:W-:-:S08]  /*07e0*/  DFMA R10, R14, -R4, 1 ;  /* 0x3ff000000e0a742b */ /* 0x001fd00000000804 */
[----:B------:R-:W-:-:S08]  /*07f0*/  DFMA R10, R10, R10, R10 ;  /* 0x0000000a0a0a722b */ /* 0x000fd0000000000a */
[----:B------:R-:W-:Y:S01]  /*0800*/  DFMA R14, R14, R10, R14 ;  /* 0x0000000a0e0e722b */ /* 0x000fe2000000000e */
[----:B------:R-:W-:Y:S01]  /*0810*/  SEL R11, R21, 0x63400000, !P1 ;  /* 0x63400000150b7807 */ /* 0x000fe20004800000 */
[----:B------:R-:W-:-:S03]  /*0820*/  IMAD.MOV.U32 R10, RZ, RZ, R8 ;  /* 0x000000ffff0a7224 */ /* 0x000fc600078e0008 */
[----:B------:R-:W-:-:S03]  /*0830*/  LOP3.LUT R11, R11, 0x800fffff, R9, 0xf8, !PT ;  /* 0x800fffff0b0b7812 */ /* 0x000fc600078ef809 */
[----:B------:R-:W-:-:S03]  /*0840*/  DFMA R16, R14, -R4, 1 ;  /* 0x3ff000000e10742b */ /* 0x000fc60000000804 */
[----:B------:R-:W-:-:S05]  /*0850*/  @!P2 DFMA R10, R10, 2, -R18 ;  /* 0x400000000a0aa82b */ /* 0x000fca0000000812 */
[----:B------:R-:W-:-:S05]  /*0860*/  DFMA R16, R14, R16, R14 ;  /* 0x000000100e10722b */ /* 0x000fca000000000e */
[----:B------:R-:W-:-:S03]  /*0870*/  @!P2 LOP3.LUT R22, R11, 0x7ff00000, RZ, 0xc0, !PT ;  /* 0x7ff000000b16a812 */ /* 0x000fc600078ec0ff */
[----:B------:R-:W-:Y:S02]  /*0880*/  DMUL R14, R16, R10 ;  /* 0x0000000a100e7228 */ /* 0x000fe40000000000 */
[----:B------:R-:W-:-:S05]  /*0890*/  VIADD R24, R22, 0xffffffff ;  /* 0xffffffff16187836 */ /* 0x000fca0000000000 */
[----:B------:R-:W-:Y:S01]  /*08a0*/  ISETP.GT.U32.AND P0, PT, R24, 0x7feffffe, PT ;  /* 0x7feffffe1800780c */ /* 0x000fe20003f04070 */
[----:B------:R-:W-:Y:S01]  /*08b0*/  VIADD R24, R23, 0xffffffff ;  /* 0xffffffff17187836 */ /* 0x000fe20000000000 */
[----:B------:R-:W-:-:S04]  /*08c0*/  DFMA R18, R14, -R4, R10 ;  /* 0x800000040e12722b */ /* 0x000fc8000000000a */
[----:B------:R-:W-:-:S04]  /*08d0*/  ISETP.GT.U32.OR P0, PT, R24, 0x7feffffe, P0 ;  /* 0x7feffffe1800780c */ /* 0x000fc80000704470 */
[----:B------:R-:W-:-:S09]  /*08e0*/  DFMA R14, R16, R18, R14 ;  /* 0x00000012100e722b */ /* 0x000fd2000000000e */
[----:B------:R-:W-:Y:S05]  /*08f0*/  @P0 BRA `(.L_x_8) ;  /* 0x00000000006c0947 */ /* 0x000fea0003800000 */
[----:B------:R-:W-:Y:S01]  /*0900*/  LOP3.LUT R9, R7, 0x7ff00000, RZ, 0xc0, !PT ;  /* 0x7ff0000007097812 */ /* 0x000fe200078ec0ff */
[----:B------:R-:W-:-:S03]  /*0910*/  IMAD.MOV.U32 R18, RZ, RZ, RZ ;  /* 0x000000ffff127224 */ /* 0x000fc600078e00ff */
[CC--:B------:R-:W-:Y:S02]  /*0920*/  VIADDMNMX R8, R20.reuse, -R9.reuse, 0xb9600000, !PT ;  /* 0xb960000014087446 */ /* 0x0c0fe40007800909 */
[----:B------:R-:W-:Y:S02]  /*0930*/  ISETP.GE.U32.AND P0, PT, R20, R9, PT ;  /* 0x000000091400720c */ /* 0x000fe40003f06070 */
[----:B------:R-:W-:Y:S02]  /*0940*/  VIMNMX R8, PT, PT, R8, 0x46a00000, PT ;  /* 0x46a0000008087848 */ /* 0x000fe40003fe0100 */
[----:B------:R-:W-:-:S05]  /*0950*/  SEL R21, R21, 0x63400000, !P0 ;  /* 0x6340000015157807 */ /* 0x000fca0004000000 */
[----:B------:R-:W-:-:S04]  /*0960*/  IMAD.IADD R8, R8, 0x1, -R21 ;  /* 0x0000000108087824 */ /* 0x000fc800078e0a15 */
[----:B------:R-:W-:-:S06]  /*0970*/  VIADD R19, R8, 0x7fe00000 ;  /* 0x7fe0000008137836 */ /* 0x000fcc0000000000 */
[----:B------:R-:W-:-:S10]  /*0980*/  DMUL R16, R14, R18 ;  /* 0x000000120e107228 */ /* 0x000fd40000000000 */
[----:B------:R-:W-:-:S13]  /*0990*/  FSETP.GTU.AND P0, PT, |R17|, 1.469367938527859385e-39, PT ;  /* 0x001000001100780b */ /* 0x000fda0003f0c200 */
[----:B------:R-:W-:Y:S05]  /*09a0*/  @P0 BRA `(.L_x_9) ;  /* 0x0000000000940947 */ /* 0x000fea0003800000 */
[----:B------:R-:W-:Y:S01]  /*09b0*/  DFMA R4, R14, -R4, R10 ;  /* 0x800000040e04722b */ /* 0x000fe2000000000a */
[----:B------:R-:W-:-:S09]  /*09c0*/  IMAD.MOV.U32 R18, RZ, RZ, RZ ;  /* 0x000000ffff127224 */ /* 0x000fd200078e00ff */
[C---:B------:R-:W-:Y:S02]  /*09d0*/  FSETP.NEU.AND P0, PT, R5.reuse, RZ, PT ;  /* 0x000000ff0500720b */ /* 0x040fe40003f0d000 */
[----:B------:R-:W-:-:S04]  /*09e0*/  LOP3.LUT R9, R5, 0x80000000, R7, 0x48, !PT ;  /* 0x8000000005097812 */ /* 0x000fc800078e4807 */
[----:B------:R-:W-:-:S07]  /*09f0*/  LOP3.LUT R19, R9, R19, RZ, 0xfc, !PT ;  /* 0x0000001309137212 */ /* 0x000fce00078efcff */
[----:B------:R-:W-:Y:S05]  /*0a00*/  @!P0 BRA `(.L_x_9) ;  /* 0x00000000007c8947 */ /* 0x000fea0003800000 */
[----:B------:R-:W-:Y:S02]  /*0a10*/  IMAD.MOV R5, RZ, RZ, -R8 ;  /* 0x000000ffff057224 */ /* 0x000fe400078e0a08 */
[----:B------:R-:W-:-:S06]  /*0a20*/  IMAD.MOV.U32 R4, RZ, RZ, RZ ;  /* 0x000000ffff047224 */ /* 0x000fcc00078e00ff */
[----:B------:R-:W-:Y:S02]  /*0a30*/  DFMA R4, R16, -R4, R14 ;  /* 0x800000041004722b */ /* 0x000fe4000000000e */
[----:B------:R-:W-:-:S04]  /*0a40*/  DMUL.RP R14, R14, R18 ;  /* 0x000000120e0e7228 */ /* 0x000fc80000008000 */
[----:B------:R-:W-:-:S04]  /*0a50*/  IADD3 R4, PT, PT, -R8, -0x43300000, RZ ;  /* 0xbcd0000008047810 */ /* 0x000fc80007ffe1ff */
[----:B------:R-:W-:Y:S02]  /*0a60*/  FSETP.NEU.AND P0, PT, |R5|, R4, PT ;  /* 0x000000040500720b */ /* 0x000fe40003f0d200 */
[----:B------:R-:W-:Y:S02]  /*0a70*/  LOP3.LUT R9, R15, R9, RZ, 0x3c, !PT ;  /* 0x000000090f097212 */ /* 0x000fe400078e3cff */
[----:B------:R-:W-:Y:S02]  /*0a80*/  FSEL R16, R14, R16, !P0 ;  /* 0x000000100e107208 */ /* 0x000fe40004000000 */
[----:B------:R-:W-:Y:S01]  /*0a90*/  FSEL R17, R9, R17, !P0 ;  /* 0x0000001109117208 */ /* 0x000fe20004000000 */
[----:B------:R-:W-:Y:S06]  /*0aa0*/  BRA `(.L_x_9) ;  /* 0x0000000000547947 */ /* 0x000fec0003800000 */
.L_x_8:
[----:B------:R-:W-:-:S14]  /*0ab0*/  DSETP.NAN.AND P0, PT, R8, R8, PT ;  /* 0x000000080800722a */ /* 0x000fdc0003f08000 */
[----:B------:R-:W-:Y:S05]  /*0ac0*/  @P0 BRA `(.L_x_10) ;  /* 0x0000000000440947 */ /* 0x000fea0003800000 */
[----:B------:R-:W-:-:S14]  /*0ad0*/  DSETP.NAN.AND P0, PT, R6, R6, PT ;  /* 0x000000060600722a */ /* 0x000fdc0003f08000 */
[----:B------:R-:W-:Y:S05]  /*0ae0*/  @P0 BRA `(.L_x_11) ;  /* 0x0000000000300947 */ /* 0x000fea0003800000 */
[----:B------:R-:W-:Y:S01]  /*0af0*/  ISETP.NE.AND P0, PT, R22, R23, PT ;  /* 0x000000171600720c */ /* 0x000fe20003f05270 */
[----:B------:R-:W-:Y:S02]  /*0b00*/  IMAD.MOV.U32 R16, RZ, RZ, 0x0 ;  /* 0x00000000ff107424 */ /* 0x000fe400078e00ff */
[----:B------:R-:W-:-:S10]  /*0b10*/  IMAD.MOV.U32 R17, RZ, RZ, -0x80000 ;  /* 0xfff80000ff117424 */ /* 0x000fd400078e00ff */
[----:B------:R-:W-:Y:S05]  /*0b20*/  @!P0 BRA `(.L_x_9) ;  /* 0x0000000000348947 */ /* 0x000fea0003800000 */
[----:B------:R-:W-:Y:S02]  /*0b30*/  ISETP.NE.AND P0, PT, R22, 0x7ff00000, PT ;  /* 0x7ff000001600780c */ /* 0x000fe40003f05270 */
[----:B------:R-:W-:Y:S02]  /*0b40*/  LOP3.LUT R17, R9, 0x80000000, R7, 0x48, !PT ;  /* 0x8000000009117812 */ /* 0x000fe400078e4807 */
[----:B------:R-:W-:-:S13]  /*0b50*/  ISETP.EQ.OR P0, PT, R23, RZ, !P0 ;  /* 0x000000ff1700720c */ /* 0x000fda0004702670 */
[----:B------:R-:W-:Y:S01]  /*0b60*/  @P0 LOP3.LUT R4, R17, 0x7ff00000, RZ, 0xfc, !PT ;  /* 0x7ff0000011040812 */ /* 0x000fe200078efcff */
[----:B------:R-:W-:Y:S02]  /*0b70*/  @!P0 IMAD.MOV.U32 R16, RZ, RZ, RZ ;  /* 0x000000ffff108224 */ /* 0x000fe400078e00ff */
[----:B------:R-:W-:Y:S02]  /*0b80*/  @P0 IMAD.MOV.U32 R16, RZ, RZ, RZ ;  /* 0x000000ffff100224 */ /* 0x000fe400078e00ff */
[----:B------:R-:W-:Y:S01]  /*0b90*/  @P0 IMAD.MOV.U32 R17, RZ, RZ, R4 ;  /* 0x000000ffff110224 */ /* 0x000fe200078e0004 */
[----:B------:R-:W-:Y:S06]  /*0ba0*/  BRA `(.L_x_9) ;  /* 0x0000000000147947 */ /* 0x000fec0003800000 */
.L_x_11:
[----:B------:R-:W-:Y:S01]  /*0bb0*/  LOP3.LUT R17, R7, 0x80000, RZ, 0xfc, !PT ;  /* 0x0008000007117812 */ /* 0x000fe200078efcff */
[----:B------:R-:W-:Y:S01]  /*0bc0*/  IMAD.MOV.U32 R16, RZ, RZ, R6 ;  /* 0x000000ffff107224 */ /* 0x000fe200078e0006 */
[----:B------:R-:W-:Y:S06]  /*0bd0*/  BRA `(.L_x_9) ;  /* 0x0000000000087947 */ /* 0x000fec0003800000 */
.L_x_10:
[----:B------:R-:W-:Y:S01]  /*0be0*/  LOP3.LUT R17, R9, 0x80000, RZ, 0xfc, !PT ;  /* 0x0008000009117812 */ /* 0x000fe200078efcff */
[----:B------:R-:W-:-:S07]  /*0bf0*/  IMAD.MOV.U32 R16, RZ, RZ, R8 ;  /* 0x000000ffff107224 */ /* 0x000fce00078e0008 */
.L_x_9:
[----:B------:R-:W-:Y:S05]  /*0c00*/  BSYNC.RECONVERGENT B1 ;  /* 0x0000000000017941 */ /* 0x000fea0003800200 */
.L_x_7:
[----:B------:R-:W-:Y:S02]  /*0c10*/  IMAD.MOV.U32 R4, RZ, RZ, R12 ;  /* 0x000000ffff047224 */ /* 0x000fe400078e000c */
[----:B------:R-:W-:-:S04]  /*0c20*/  IMAD.MOV.U32 R5, RZ, RZ, 0x0 ;  /* 0x00000000ff057424 */ /* 0x000fc800078e00ff */
[----:B------:R-:W-:Y:S05]  /*0c30*/  RET.REL.NODEC R4 `(_Z5juliaPidddiiidd) ;  /* 0xfffffff004f07950 */ /* 0x000fea0003c3ffff */
.L_x_12:
[----:B------:R-:W-:-:S00]  /*0c40*/  BRA `(.L_x_12) ;  /* 0xfffffffc00fc7947 */ /* 0x000fc0000383ffff */
[----:B------:R-:W-:-:S00]  /*0c50*/  NOP ;  /* 0x0000000000007918 */ /* 0x000fc00000000000 */
        /* <DEDUP_REMOVED lines=10> */
.L_x_13:


//--------------------- .nv.shared.reserved.0     --------------------------
	.section	.nv.shared.reserved.0,"aw",@nobits
	.weak		__nv_reservedSMEM_offset_0_alias
	.size		__nv_reservedSMEM_offset_0_alias, 0, 64
	.other		__nv_reservedSMEM_offset_0_alias,@"STO_CUDA_RESERVED_SHARED STV_DEFAULT"
__nv_reservedSMEM_offset_0_alias:
	.zero		0
	.zero		64


//--------------------- .nv.constant0._Z5juliaPidddiiidd --------------------------
	.section	.nv.constant0._Z5juliaPidddiiidd,"a",@progbits
	.sectionflags	@""
	.align	4
.nv.constant0._Z5juliaPidddiiidd:
	.zero		960


//--------------------- SYMBOLS --------------------------

	.type		.nv.reservedSmem.offset0,@object
	.size		.nv.reservedSmem.offset0,0x4
